//
// Generated by NVIDIA NVVM Compiler
//
// Compiler Build ID: CL-36424714
// Cuda compilation tools, release 13.0, V13.0.88
// Based on NVVM 20.0.0
//

.version 9.0
.target sm_100
.address_size 64

	// .globl	_Z6searchPiiS_i

.visible .entry _Z6searchPiiS_i(
	.param .u64 .ptr .align 1 _Z6searchPiiS_i_param_0,
	.param .u32 _Z6searchPiiS_i_param_1,
	.param .u64 .ptr .align 1 _Z6searchPiiS_i_param_2,
	.param .u32 _Z6searchPiiS_i_param_3
)
{
	.reg .pred 	%p<3>;
	.reg .b32 	%r<8>;
	.reg .b64 	%rd<7>;

	ld.param.u64 	%rd1, [_Z6searchPiiS_i_param_0];
	ld.param.u32 	%r3, [_Z6searchPiiS_i_param_1];
	ld.param.u64 	%rd2, [_Z6searchPiiS_i_param_2];
	ld.param.u32 	%r2, [_Z6searchPiiS_i_param_3];
	mov.u32 	%r4, %ctaid.x;
	mov.u32 	%r5, %ntid.x;
	mov.u32 	%r6, %tid.x;
	mad.lo.s32 	%r1, %r4, %r5, %r6;
	setp.ge.s32 	%p1, %r1, %r3;
	@%p1 bra 	$L__BB0_3;
	cvta.to.global.u64 	%rd3, %rd1;
	mul.wide.s32 	%rd4, %r1, 4;
	add.s64 	%rd5, %rd3, %rd4;
	ld.global.u32 	%r7, [%rd5];
	setp.ne.s32 	%p2, %r7, %r2;
	@%p2 bra 	$L__BB0_3;
	cvta.to.global.u64 	%rd6, %rd2;
	st.global.u32 	[%rd6], %r1;
$L__BB0_3:
	ret;

}


// ===== COMPILED SASS (sm_100) =====

	.target	sm_100

	.elftype	@"ET_EXEC"


//--------------------- .note.nv.tkinfo           --------------------------
	.section	.note.nv.tkinfo,"",@"SHT_NOTE"
	.sectionflags	@"SHF_NOTE_NV_TKINFO"
	.tkinfo
        /*0018*/ 	.word	0x00000002
        /*0030*/ 	.string	""
        /*0030*/ 	.string	"ptxas"
        /*0030*/ 	.string	"Cuda compilation tools, release 13.0, V13.0.88"
        /*0030*/ 	.string	"Build cuda_13.0.r13.0/compiler.36424714_0"
        /*0030*/ 	.string	"-arch sm_100 -m 64 "



//--------------------- .note.nv.cuinfo           --------------------------
	.section	.note.nv.cuinfo,"",@"SHT_NOTE"
	.sectionflags	@"SHF_NOTE_NV_CUINFO"
        /*0018*/ 	.short	0x0002
        /*001a*/ 	.short	0x0064
        /*001c*/ 	.short	0x0082
	.zero		2


//--------------------- .nv.info                  --------------------------
	.section	.nv.info,"",@"SHT_CUDA_INFO"
	.align	4


	//----- nvinfo : EIATTR_REGCOUNT
	.align		4
        /*0000*/ 	.byte	0x04, 0x2f
        /*0002*/ 	.short	(.L_1 - .L_0)
	.align		4
.L_0:
        /*0004*/ 	.word	index@(_Z6searchPiiS_i)
        /*0008*/ 	.word	0x00000008


	//----- nvinfo : EIATTR_FRAME_SIZE
	.align		4
.L_1:
        /*000c*/ 	.byte	0x04, 0x11
        /*000e*/ 	.short	(.L_3 - .L_2)
	.align		4
.L_2:
        /*0010*/ 	.word	index@(_Z6searchPiiS_i)
        /*0014*/ 	.word	0x00000000


	//----- nvinfo : EIATTR_MIN_STACK_SIZE
	.align		4
.L_3:
        /*0018*/ 	.byte	0x04, 0x12
        /*001a*/ 	.short	(.L_5 - .L_4)
	.align		4
.L_4:
        /*001c*/ 	.word	index@(_Z6searchPiiS_i)
        /*0020*/ 	.word	0x00000000
.L_5:


//--------------------- .nv.compat                --------------------------
	.section	.nv.compat,"",@"SHT_CUDA_COMPAT_INFO"
	.align	4
        /*0000*/ 	.byte	0x02, 0x09, 0x00, 0x00, 0x02, 0x02, 0x01, 0x00, 0x02, 0x05, 0x05, 0x00, 0x03, 0x07, 0x01, 0x01
        /*0010*/ 	.byte	0x02, 0x03, 0x00, 0x00, 0x02, 0x06, 0x01, 0x00, 0x04, 0x0b, 0x08, 0x00, 0x09, 0x00, 0x00, 0x00
        /*0020*/ 	.byte	0x00, 0x00, 0x00, 0x00


//--------------------- .nv.info._Z6searchPiiS_i  --------------------------
	.section	.nv.info._Z6searchPiiS_i,"",@"SHT_CUDA_INFO"
	.sectionflags	@""
	.align	4


	//----- nvinfo : EIATTR_CUDA_API_VERSION
	.align		4
        /*0000*/ 	.byte	0x04, 0x37
        /*0002*/ 	.short	(.L_7 - .L_6)
.L_6:
        /*0004*/ 	.word	0x00000082


	//----- nvinfo : EIATTR_KPARAM_INFO
	.align		4
.L_7:
        /*0008*/ 	.byte	0x04, 0x17
        /*000a*/ 	.short	(.L_9 - .L_8)
.L_8:
        /*000c*/ 	.word	0x00000000
        /*0010*/ 	.short	0x0003
        /*0012*/ 	.short	0x0018
        /*0014*/ 	.byte	0x00, 0xf0, 0x11, 0x00


	//----- nvinfo : EIATTR_KPARAM_INFO
	.align		4
.L_9:
        /*0018*/ 	.byte	0x04, 0x17
        /*001a*/ 	.short	(.L_11 - .L_10)
.L_10:
        /*001c*/ 	.word	0x00000000
        /*0020*/ 	.short	0x0002
        /*0022*/ 	.short	0x0010
        /*0024*/ 	.byte	0x00, 0xf5, 0x21, 0x00


	//----- nvinfo : EIATTR_KPARAM_INFO
	.align		4
.L_11:
        /*0028*/ 	.byte	0x04, 0x17
        /*002a*/ 	.short	(.L_13 - .L_12)
.L_12:
        /*002c*/ 	.word	0x00000000
        /*0030*/ 	.short	0x0001
        /*0032*/ 	.short	0x0008
        /*0034*/ 	.byte	0x00, 0xf0, 0x11, 0x00


	//----- nvinfo : EIATTR_KPARAM_INFO
	.align		4
.L_13:
        /*0038*/ 	.byte	0x04, 0x17
        /*003a*/ 	.short	(.L_15 - .L_14)
.L_14:
        /*003c*/ 	.word	0x00000000
        /*0040*/ 	.short	0x0000
        /*0042*/ 	.short	0x0000
        /*0044*/ 	.byte	0x00, 0xf5, 0x21, 0x00


	//----- nvinfo : EIATTR_SPARSE_MMA_MASK
	.align		4
.L_15:
        /*0048*/ 	.byte	0x03, 0x50
        /*004a*/ 	.short	0x0000


	//----- nvinfo : EIATTR_MAXREG_COUNT
	.align		4
        /*004c*/ 	.byte	0x03, 0x1b
        /*004e*/ 	.short	0x00ff


	//----- nvinfo : EIATTR_MERCURY_ISA_VERSION
	.align		4
        /*0050*/ 	.byte	0x03, 0x5f
        /*0052*/ 	.short	0x0101


	//----- nvinfo : EIATTR_VRC_CTA_INIT_COUNT
	.align		4
        /*0054*/ 	.byte	0x02, 0x4a
	.zero		1
	.zero		1


	//----- nvinfo : EIATTR_EXIT_INSTR_OFFSETS
	.align		4
        /*0058*/ 	.byte	0x04, 0x1c
        /*005a*/ 	.short	(.L_17 - .L_16)


	//   ....[0]....
.L_16:
        /*005c*/ 	.word	0x00000070


	//   ....[1]....
        /*0060*/ 	.word	0x000000e0


	//   ....[2]....
        /*0064*/ 	.word	0x00000110


	//----- nvinfo : EIATTR_CBANK_PARAM_SIZE
	.align		4
.L_17:
        /*0068*/ 	.byte	0x03, 0x19
        /*006a*/ 	.short	0x001c


	//----- nvinfo : EIATTR_PARAM_CBANK
	.align		4
        /*006c*/ 	.byte	0x04, 0x0a
        /*006e*/ 	.short	(.L_19 - .L_18)
	.align		4
.L_18:
        /*0070*/ 	.word	index@(.nv.constant0._Z6searchPiiS_i)
        /*0074*/ 	.short	0x0380
        /*0076*/ 	.short	0x001c


	//----- nvinfo : EIATTR_SW_WAR
	.align		4
.L_19:
        /*0078*/ 	.byte	0x04, 0x36
        /*007a*/ 	.short	(.L_21 - .L_20)
.L_20:
        /*007c*/ 	.word	0x00000008
.L_21:


//--------------------- .nv.callgraph             --------------------------
	.section	.nv.callgraph,"",@"SHT_CUDA_CALLGRAPH"
	.align	4
	.sectionentsize	8
	.align		4
        /*0000*/ 	.word	0x00000000
	.align		4
        /*0004*/ 	.word	0xffffffff
	.align		4
        /*0008*/ 	.word	0x00000000
	.align		4
        /*000c*/ 	.word	0xfffffffe
	.align		4
        /*0010*/ 	.word	0x00000000
	.align		4
        /*0014*/ 	.word	0xfffffffd
	.align		4
        /*0018*/ 	.word	0x00000000
	.align		4
        /*001c*/ 	.word	0xfffffffc


//--------------------- .text._Z6searchPiiS_i     --------------------------
	.section	.text._Z6searchPiiS_i,"ax",@progbits
	.align	128
        .global         _Z6searchPiiS_i
        .type           _Z6searchPiiS_i,@function
        .size           _Z6searchPiiS_i,(.L_x_1 - _Z6searchPiiS_i)
        .other          _Z6searchPiiS_i,@"STO_CUDA_ENTRY STV_DEFAULT"
_Z6searchPiiS_i:
.text._Z6searchPiiS_i:
[----:B------:R-:W-:Y:S01]  /*0000*/  LDC R1, c[0x0][0x37c] ;  /* 0x0000df00ff017b82 */ /* 0x000fe20000000800 */
[----:B------:R-:W0:Y:S07]  /*0010*/  S2R R0, SR_TID.X ;  /* 0x0000000000007919 */ /* 0x000e2e0000002100 */
[----:B------:R-:W0:Y:S01]  /*0020*/  S2UR UR4, SR_CTAID.X ;  /* 0x00000000000479c3 */ /* 0x000e220000002500 */
[----:B------:R-:W1:Y:S07]  /*0030*/  LDCU UR5, c[0x0][0x388] ;  /* 0x00007100ff0577ac */ /* 0x000e6e0008000800 */
[----:B------:R-:W0:Y:S02]  /*0040*/  LDC R5, c[0x0][0x360] ;  /* 0x0000d800ff057b82 */ /* 0x000e240000000800 */
[----:B0-----:R-:W-:-:S05]  /*0050*/  IMAD R5, R5, UR4, R0 ;  /* 0x0000000405057c24 */ /* 0x001fca000f8e0200 */
[----:B-1----:R-:W-:-:S13]  /*0060*/  ISETP.GE.AND P0, PT, R5, UR5, PT ;  /* 0x0000000505007c0c */ /* 0x002fda000bf06270 */
[----:B------:R-:W-:Y:S05]  /*0070*/  @P0 EXIT ;  /* 0x000000000000094d */ /* 0x000fea0003800000 */
[----:B------:R-:W0:Y:S01]  /*0080*/  LDC.64 R2, c[0x0][0x380] ;  /* 0x0000e000ff027b82 */ /* 0x000e220000000a00 */
[----:B------:R-:W1:Y:S01]  /*0090*/  LDCU.64 UR4, c[0x0][0x358] ;  /* 0x00006b00ff0477ac */ /* 0x000e620008000a00 */
[----:B------:R-:W2:Y:S01]  /*00a0*/  LDCU UR6, c[0x0][0x398] ;  /* 0x00007300ff0677ac */ /* 0x000ea20008000800 */
[----:B0-----:R-:W-:-:S06]  /*00b0*/  IMAD.WIDE R2, R5, 0x4, R2 ;  /* 0x0000000405027825 */ /* 0x001fcc00078e0202 */
[----:B-1----:R-:W2:Y:S02]  /*00c0*/  LDG.E R2, desc[UR4][R2.64] ;  /* 0x0000000402027981 */ /* 0x002ea4000c1e1900 */
[----:B--2---:R-:W-:-:S13]  /*00d0*/  ISETP.NE.AND P0, PT, R2, UR6, PT ;  /* 0x0000000602007c0c */ /* 0x004fda000bf05270 */
[----:B------:R-:W-:Y:S05]  /*00e0*/  @P0 EXIT ;  /* 0x000000000000094d */ /* 0x000fea0003800000 */
[----:B------:R-:W0:Y:S02]  /*00f0*/  LDC.64 R2, c[0x0][0x390] ;  /* 0x0000e400ff027b82 */ /* 0x000e240000000a00 */
[----:B0-----:R-:W-:Y:S01]  /*0100*/  STG.E desc[UR4][R2.64], R5 ;  /* 0x0000000502007986 */ /* 0x001fe2000c101904 */
[----:B------:R-:W-:Y:S05]  /*0110*/  EXIT ;  /* 0x000000000000794d */ /* 0x000fea0003800000 */
.L_x_0:
[----:B------:R-:W-:-:S00]  /*0120*/  BRA `(.L_x_0) ;  /* 0xfffffffc00fc7947 */ /* 0x000fc0000383ffff */
[----:B------:R-:W-:-:S00]  /*0130*/  NOP ;  /* 0x0000000000007918 */ /* 0x000fc00000000000 */
        /* <DEDUP_REMOVED lines=12> */
.L_x_1:


//--------------------- .nv.shared.reserved.0     --------------------------
	.section	.nv.shared.reserved.0,"aw",@nobits
	.weak		__nv_reservedSMEM_offset_0_alias
	.size		__nv_reservedSMEM_offset_0_alias, 0, 64
	.other		__nv_reservedSMEM_offset_0_alias,@"STO_CUDA_RESERVED_SHARED STV_DEFAULT"
__nv_reservedSMEM_offset_0_alias:
	.zero		0
	.zero		64


//--------------------- .nv.constant0._Z6searchPiiS_i --------------------------
	.section	.nv.constant0._Z6searchPiiS_i,"a",@progbits
	.sectionflags	@""
	.align	4
.nv.constant0._Z6searchPiiS_i:
	.zero		924


//--------------------- SYMBOLS --------------------------

	.type		.nv.reservedSmem.offset0,@object
	.size		.nv.reservedSmem.offset0,0x4
